	.headerflags	@"EF_CUDA_TEXMODE_UNIFIED EF_CUDA_64BIT_ADDRESS EF_CUDA_ACCELERATORS EF_CUDA_SM90 EF_CUDA_VIRTUAL_SM(EF_CUDA_SM90)"
	.elftype	@"ET_EXEC"


//--------------------- .nv.info                  --------------------------
	.section	.nv.info,"",@"SHT_CUDA_INFO"
	.align	4


	//----- nvinfo : EIATTR_REGCOUNT
	.align		4
        /*0000*/ 	.byte	0x04, 0x2f
        /*0002*/ 	.short	(.L_3 - .L_2)
	.align		4
.L_2:
        /*0004*/ 	.word	index@(triton_poi_fused__native_batch_norm_legit_no_training_relu_12)
        /*0008*/ 	.word	0x00000012


	//----- nvinfo : EIATTR_MIN_STACK_SIZE
	.align		4
.L_3:
        /*000c*/ 	.byte	0x04, 0x12
        /*000e*/ 	.short	(.L_5 - .L_4)
	.align		4
.L_4:
        /*0010*/ 	.word	index@(triton_poi_fused__native_batch_norm_legit_no_training_relu_12)
        /*0014*/ 	.word	0x00000000


	//----- nvinfo : EIATTR_FRAME_SIZE
	.align		4
.L_5:
        /*0018*/ 	.byte	0x04, 0x11
        /*001a*/ 	.short	(.L_7 - .L_6)
	.align		4
.L_6:
        /*001c*/ 	.word	index@(triton_poi_fused__native_batch_norm_legit_no_training_relu_12)
        /*0020*/ 	.word	0x00000000


	//----- nvinfo : EIATTR_MIN_STACK_SIZE
	.align		4
.L_7:
        /*0024*/ 	.byte	0x04, 0x12
        /*0026*/ 	.short	(.L_9 - .L_8)
	.align		4
.L_8:
        /*0028*/ 	.word	index@(triton_poi_fused__native_batch_norm_legit_no_training_relu_12)
        /*002c*/ 	.word	0x00000000
.L_9:


//--------------------- .nv.info.triton_poi_fused__native_batch_norm_legit_no_training_relu_12 --------------------------
	.section	.nv.info.triton_poi_fused__native_batch_norm_legit_no_training_relu_12,"",@"SHT_CUDA_INFO"
	.sectionflags	@""
	.align	4


	//----- nvinfo : EIATTR_CUDA_API_VERSION
	.align		4
        /*0000*/ 	.byte	0x04, 0x37
        /*0002*/ 	.short	(.L_11 - .L_10)
.L_10:
        /*0004*/ 	.word	0x0000007c


	//----- nvinfo : EIATTR_KPARAM_INFO
	.align		4
.L_11:
        /*0008*/ 	.byte	0x04, 0x17
        /*000a*/ 	.short	(.L_13 - .L_12)
.L_12:
        /*000c*/ 	.word	0x00000000
        /*0010*/ 	.short	0x0006
        /*0012*/ 	.short	0x0030
        /*0014*/ 	.byte	0x00, 0xf0, 0x11, 0x00


	//----- nvinfo : EIATTR_KPARAM_INFO
	.align		4
.L_13:
        /*0018*/ 	.byte	0x04, 0x17
        /*001a*/ 	.short	(.L_15 - .L_14)
.L_14:
        /*001c*/ 	.word	0x00000000
        /*0020*/ 	.short	0x0005
        /*0022*/ 	.short	0x0028
        /*0024*/ 	.byte	0x00, 0xf4, 0x21, 0x00


	//----- nvinfo : EIATTR_KPARAM_INFO
	.align		4
.L_15:
        /*0028*/ 	.byte	0x04, 0x17
        /*002a*/ 	.short	(.L_17 - .L_16)
.L_16:
        /*002c*/ 	.word	0x00000000
        /*0030*/ 	.short	0x0004
        /*0032*/ 	.short	0x0020
        /*0034*/ 	.byte	0x00, 0xf4, 0x21, 0x00


	//----- nvinfo : EIATTR_KPARAM_INFO
	.align		4
.L_17:
        /*0038*/ 	.byte	0x04, 0x17
        /*003a*/ 	.short	(.L_19 - .L_18)
.L_18:
        /*003c*/ 	.word	0x00000000
        /*0040*/ 	.short	0x0003
        /*0042*/ 	.short	0x0018
        /*0044*/ 	.byte	0x00, 0xf4, 0x21, 0x00


	//----- nvinfo : EIATTR_KPARAM_INFO
	.align		4
.L_19:
        /*0048*/ 	.byte	0x04, 0x17
        /*004a*/ 	.short	(.L_21 - .L_20)
.L_20:
        /*004c*/ 	.word	0x00000000
        /*0050*/ 	.short	0x0002
        /*0052*/ 	.short	0x0010
        /*0054*/ 	.byte	0x00, 0xf4, 0x21, 0x00


	//----- nvinfo : EIATTR_KPARAM_INFO
	.align		4
.L_21:
        /*0058*/ 	.byte	0x04, 0x17
        /*005a*/ 	.short	(.L_23 - .L_22)
.L_22:
        /*005c*/ 	.word	0x00000000
        /*0060*/ 	.short	0x0001
        /*0062*/ 	.short	0x0008
        /*0064*/ 	.byte	0x00, 0xf4, 0x21, 0x00


	//----- nvinfo : EIATTR_KPARAM_INFO
	.align		4
.L_23:
        /*0068*/ 	.byte	0x04, 0x17
        /*006a*/ 	.short	(.L_25 - .L_24)
.L_24:
        /*006c*/ 	.word	0x00000000
        /*0070*/ 	.short	0x0000
        /*0072*/ 	.short	0x0000
        /*0074*/ 	.byte	0x00, 0xf4, 0x21, 0x00


	//----- nvinfo : EIATTR_SPARSE_MMA_MASK
	.align		4
.L_25:
        /*0078*/ 	.byte	0x03, 0x50
        /*007a*/ 	.short	0x0000


	//----- nvinfo : EIATTR_MAXREG_COUNT
	.align		4
        /*007c*/ 	.byte	0x03, 0x1b
        /*007e*/ 	.short	0x00ff


	//----- nvinfo : EIATTR_EXIT_INSTR_OFFSETS
	.align		4
        /*0080*/ 	.byte	0x04, 0x1c
        /*0082*/ 	.short	(.L_27 - .L_26)


	//   ....[0]....
.L_26:
        /*0084*/ 	.word	0x00000300


	//   ....[1]....
        /*0088*/ 	.word	0x00000320


	//----- nvinfo : EIATTR_REQNTID
	.align		4
.L_27:
        /*008c*/ 	.byte	0x04, 0x10
        /*008e*/ 	.short	(.L_29 - .L_28)
.L_28:
        /*0090*/ 	.word	0x00000080
        /*0094*/ 	.word	0x00000001
        /*0098*/ 	.word	0x00000001


	//----- nvinfo : EIATTR_CBANK_PARAM_SIZE
	.align		4
.L_29:
        /*009c*/ 	.byte	0x03, 0x19
        /*009e*/ 	.short	0x0034


	//----- nvinfo : EIATTR_PARAM_CBANK
	.align		4
        /*00a0*/ 	.byte	0x04, 0x0a
        /*00a2*/ 	.short	(.L_31 - .L_30)
	.align		4
.L_30:
        /*00a4*/ 	.word	index@(.nv.constant0.triton_poi_fused__native_batch_norm_legit_no_training_relu_12)
        /*00a8*/ 	.short	0x0210
        /*00aa*/ 	.short	0x0034


	//----- nvinfo : EIATTR_SW_WAR
	.align		4
.L_31:
        /*00ac*/ 	.byte	0x04, 0x36
        /*00ae*/ 	.short	(.L_33 - .L_32)
.L_32:
        /*00b0*/ 	.word	0x00000008
.L_33:


//--------------------- .nv.callgraph             --------------------------
	.section	.nv.callgraph,"",@"SHT_CUDA_CALLGRAPH"
	.align	4
	.sectionentsize	8
	.align		4
        /*0000*/ 	.word	0x00000000
	.align		4
        /*0004*/ 	.word	0xffffffff
	.align		4
        /*0008*/ 	.word	0x00000000
	.align		4
        /*000c*/ 	.word	0xfffffffe
	.align		4
        /*0010*/ 	.word	0x00000000
	.align		4
        /*0014*/ 	.word	0xfffffffd
	.align		4
        /*0018*/ 	.word	0x00000000
	.align		4
        /*001c*/ 	.word	0xfffffffc


//--------------------- .nv.constant4             --------------------------
	.section	.nv.constant4,"a",@progbits
	.align	8
	.align		8
.nv.constant4:
        /*0000*/ 	.dword	_$_str
	.align		8
        /*0008*/ 	.dword	_$_str_$_2


//--------------------- .text.triton_poi_fused__native_batch_norm_legit_no_training_relu_12 --------------------------
	.section	.text.triton_poi_fused__native_batch_norm_legit_no_training_relu_12,"ax",@progbits
	.align	128
        .global         triton_poi_fused__native_batch_norm_legit_no_training_relu_12
        .type           triton_poi_fused__native_batch_norm_legit_no_training_relu_12,@function
        .size           triton_poi_fused__native_batch_norm_legit_no_training_relu_12,(.L_x_1 - triton_poi_fused__native_batch_norm_legit_no_training_relu_12)
        .other          triton_poi_fused__native_batch_norm_legit_no_training_relu_12,@"STO_CUDA_ENTRY STV_DEFAULT"
triton_poi_fused__native_batch_norm_legit_no_training_relu_12:
.text.triton_poi_fused__native_batch_norm_legit_no_training_relu_12:
[----:B------:R-:W0:Y:S01]  /*0000*/  LDC R1, c[0x0][0x28] ;  /* 0x00000a00ff017b82 */ /* 0x000e220000000800 */
[----:B------:R-:W1:Y:S07]  /*0010*/  S2R R0, SR_TID.X ;  /* 0x0000000000007919 */ /* 0x000e6e0000002100 */
[----:B------:R-:W2:Y:S01]  /*0020*/  LDC.64 R8, c[0x0][0x220] ;  /* 0x00008800ff087b82 */ /* 0x000ea20000000a00 */
[----:B------:R-:W-:Y:S01]  /*0030*/  HFMA2.MMA R14, -RZ, RZ, 0, 0 ;  /* 0x00000000ff0e7435 */ /* 0x000fe200000001ff */
[----:B------:R-:W-:Y:S01]  /*0040*/  ULDC.64 UR4, c[0x0][0x208] ;  /* 0x0000820000047ab9 */ /* 0x000fe20000000a00 */
[----:B------:R-:W3:Y:S05]  /*0050*/  S2R R3, SR_CTAID.X ;  /* 0x0000000000037919 */ /* 0x000eea0000002500 */
[----:B------:R-:W4:Y:S08]  /*0060*/  LDC.64 R4, c[0x0][0x210] ;  /* 0x00008400ff047b82 */ /* 0x000f300000000a00 */
[----:B------:R-:W5:Y:S08]  /*0070*/  LDC.64 R6, c[0x0][0x218] ;  /* 0x00008600ff067b82 */ /* 0x000f700000000a00 */
[----:B------:R-:W5:Y:S01]  /*0080*/  LDC.64 R10, c[0x0][0x228] ;  /* 0x00008a00ff0a7b82 */ /* 0x000f620000000a00 */
[----:B-1----:R-:W-:-:S07]  /*0090*/  LOP3.LUT R0, R0, 0x7f, RZ, 0xc0, !PT ;  /* 0x0000007f00007812 */ /* 0x002fce00078ec0ff */
[----:B------:R-:W1:Y:S01]  /*00a0*/  LDC.64 R12, c[0x0][0x230] ;  /* 0x00008c00ff0c7b82 */ /* 0x000e620000000a00 */
[----:B---3--:R-:W-:Y:S02]  /*00b0*/  SHF.R.S32.HI R2, RZ, 0x18, R3 ;  /* 0x00000018ff027819 */ /* 0x008fe40000011403 */
[----:B------:R-:W-:Y:S02]  /*00c0*/  LEA R0, R3, R0, 0x7 ;  /* 0x0000000003007211 */ /* 0x000fe400078e38ff */
[----:B------:R-:W-:Y:S02]  /*00d0*/  SGXT R3, R2, 0x1 ;  /* 0x000000010203781a */ /* 0x000fe40000000200 */
[----:B------:R-:W-:Y:S02]  /*00e0*/  ISETP.GE.AND P0, PT, R0, 0x4800, PT ;  /* 0x000048000000780c */ /* 0x000fe40003f06270 */
[----:B------:R-:W-:-:S04]  /*00f0*/  LEA.HI R3, R3, R0, RZ, 0x9 ;  /* 0x0000000003037211 */ /* 0x000fc800078f48ff */
[----:B------:R-:W-:-:S04]  /*0100*/  LOP3.LUT R3, R3, 0xfffffe00, RZ, 0xc0, !PT ;  /* 0xfffffe0003037812 */ /* 0x000fc800078ec0ff */
[----:B------:R-:W-:-:S05]  /*0110*/  IADD3 R15, R0, -R3, RZ ;  /* 0x80000003000f7210 */ /* 0x000fca0007ffe0ff */
[----:B--2---:R-:W-:-:S05]  /*0120*/  IMAD.WIDE R8, R15, 0x4, R8 ;  /* 0x000000040f087825 */ /* 0x004fca00078e0208 */
[----:B------:R2:W3:Y:S01]  /*0130*/  @!P0 LDG.E.EL R14, desc[UR4][R8.64] ;  /* 0x00000004080e8981 */ /* 0x0004e2000c2e1900 */
[----:B------:R-:W-:Y:S01]  /*0140*/  CS2R R2, SRZ ;  /* 0x0000000000027805 */ /* 0x000fe2000001ff00 */
[----:B----4-:R-:W-:-:S04]  /*0150*/  IMAD.WIDE R4, R0, 0x4, R4 ;  /* 0x0000000400047825 */ /* 0x010fc800078e0204 */
[C---:B-----5:R-:W-:Y:S01]  /*0160*/  IMAD.WIDE R6, R15.reuse, 0x4, R6 ;  /* 0x000000040f067825 */ /* 0x060fe200078e0206 */
[----:B------:R4:W5:Y:S03]  /*0170*/  @!P0 LDG.E R2, desc[UR4][R4.64] ;  /* 0x0000000404028981 */ /* 0x000966000c1e1900 */
[C---:B0-2---:R-:W-:Y:S01]  /*0180*/  IMAD.WIDE R8, R15.reuse, 0x4, R10 ;  /* 0x000000040f087825 */ /* 0x045fe200078e020a */
[----:B------:R0:W5:Y:S03]  /*0190*/  @!P0 LDG.E.EL R3, desc[UR4][R6.64] ;  /* 0x0000000406038981 */ /* 0x000166000c2e1900 */
[----:B-1----:R-:W-:Y:S01]  /*01a0*/  IMAD.WIDE R10, R15, 0x4, R12 ;  /* 0x000000040f0a7825 */ /* 0x002fe200078e020c */
[----:B------:R-:W-:Y:S01]  /*01b0*/  CS2R R12, SRZ ;  /* 0x00000000000c7805 */ /* 0x000fe2000001ff00 */
[----:B----4-:R-:W1:Y:S05]  /*01c0*/  LDC.64 R4, c[0x0][0x238] ;  /* 0x00008e00ff047b82 */ /* 0x010e6a0000000a00 */
[----:B------:R-:W2:Y:S04]  /*01d0*/  @!P0 LDG.E.EL R12, desc[UR4][R8.64] ;  /* 0x00000004080c8981 */ /* 0x000ea8000c2e1900 */
[----:B------:R-:W2:Y:S01]  /*01e0*/  @!P0 LDG.E.EL R13, desc[UR4][R10.64] ;  /* 0x000000040a0d8981 */ /* 0x000ea2000c2e1900 */
[----:B0-----:R-:W-:Y:S01]  /*01f0*/  MOV R6, 0x3e800000 ;  /* 0x3e80000000067802 */ /* 0x001fe20000000f00 */
[----:B---3--:R-:W-:-:S04]  /*0200*/  FADD R14, R14, 9.9999997473787516356e-06 ;  /* 0x3727c5ac0e0e7421 */ /* 0x008fc80000000000 */
[----:B------:R-:W0:Y:S01]  /*0210*/  MUFU.SQRT R15, R14 ;  /* 0x0000000e000f7308 */ /* 0x000e220000002000 */
[----:B-----5:R-:W-:Y:S01]  /*0220*/  FADD R2, -R3, R2 ;  /* 0x0000000203027221 */ /* 0x020fe20000000100 */
[C---:B0-----:R-:W-:Y:S02]  /*0230*/  FSETP.GT.AND P1, PT, R15.reuse, 8.50705917302346158658e+37, PT ;  /* 0x7e8000000f00780b */ /* 0x041fe40003f24000 */
[----:B------:R-:W-:Y:S02]  /*0240*/  FSETP.GEU.AND P2, PT, R15, 1.175494350822287508e-38, PT ;  /* 0x008000000f00780b */ /* 0x000fe40003f4e000 */
[----:B------:R-:W-:-:S09]  /*0250*/  FSEL R6, R6, 1, P1 ;  /* 0x3f80000006067808 */ /* 0x000fd20000800000 */
[----:B------:R-:W-:Y:S02]  /*0260*/  @P1 FMUL R15, R15, 0.25 ;  /* 0x3e8000000f0f1820 */ /* 0x000fe40000400000 */
[----:B------:R-:W-:Y:S02]  /*0270*/  @!P2 FMUL R6, R6, 16777216 ;  /* 0x4b8000000606a820 */ /* 0x000fe40000400000 */
[----:B------:R-:W-:-:S06]  /*0280*/  @!P2 FMUL R15, R15, 16777216 ;  /* 0x4b8000000f0fa820 */ /* 0x000fcc0000400000 */
[----:B------:R-:W0:Y:S02]  /*0290*/  MUFU.RCP R15, R15 ;  /* 0x0000000f000f7308 */ /* 0x000e240000001000 */
[----:B0-----:R-:W-:-:S04]  /*02a0*/  FMUL R3, R15, R6 ;  /* 0x000000060f037220 */ /* 0x001fc80000400000 */
[----:B------:R-:W-:-:S04]  /*02b0*/  FMUL R2, R2, R3 ;  /* 0x0000000302027220 */ /* 0x000fc80000400000 */
[----:B--2---:R-:W-:Y:S01]  /*02c0*/  FFMA R12, R2, R12, R13 ;  /* 0x0000000c020c7223 */ /* 0x004fe2000000000d */
[----:B-1----:R-:W-:-:S04]  /*02d0*/  IMAD.WIDE R2, R0, 0x4, R4 ;  /* 0x0000000400027825 */ /* 0x002fc800078e0204 */
[----:B------:R-:W-:-:S04]  /*02e0*/  FSETP.GEU.AND P1, PT, R12, RZ, PT ;  /* 0x000000ff0c00720b */ /* 0x000fc80003f2e000 */
[----:B------:R-:W-:Y:S01]  /*02f0*/  FSEL R5, R12, RZ, P1 ;  /* 0x000000ff0c057208 */ /* 0x000fe20000800000 */
[----:B------:R-:W-:Y:S08]  /*0300*/  @P0 EXIT ;  /* 0x000000000000094d */ /* 0x000ff00003800000 */
[----:B------:R-:W-:Y:S01]  /*0310*/  STG.E desc[UR4][R2.64], R5 ;  /* 0x0000000502007986 */ /* 0x000fe2000c101904 */
[----:B------:R-:W-:Y:S05]  /*0320*/  EXIT ;  /* 0x000000000000794d */ /* 0x000fea0003800000 */
.L_x_0:
[----:B------:R-:W-:-:S00]  /*0330*/  BRA `(.L_x_0) ;  /* 0xfffffffc00fc7947 */ /* 0x000fc0000383ffff */
[----:B------:R-:W-:-:S00]  /*0340*/  NOP ;  /* 0x0000000000007918 */ /* 0x000fc00000000000 */
        /* <DEDUP_REMOVED lines=11> */
.L_x_1:


//--------------------- .nv.global.init           --------------------------
	.section	.nv.global.init,"aw",@progbits
.nv.global.init:
	.type		_$_str,@object
	.size		_$_str,(_$_str_$_2 - _$_str)
_$_str:
        /*0000*/ 	.byte	0x5f, 0x5f, 0x43, 0x55, 0x44, 0x41, 0x5f, 0x46, 0x54, 0x5a, 0x00
	.type		_$_str_$_2,@object
	.size		_$_str_$_2,(.L_1 - _$_str_$_2)
_$_str_$_2:
        /*000b*/ 	.byte	0x5f, 0x5f, 0x43, 0x55, 0x44, 0x41, 0x5f, 0x50, 0x52, 0x45, 0x43, 0x5f, 0x53, 0x51, 0x52, 0x54
        /*001b*/ 	.byte	0x00
.L_1:


//--------------------- .nv.constant0.triton_poi_fused__native_batch_norm_legit_no_training_relu_12 --------------------------
	.section	.nv.constant0.triton_poi_fused__native_batch_norm_legit_no_training_relu_12,"a",@progbits
	.sectionflags	@""
	.align	4
.nv.constant0.triton_poi_fused__native_batch_norm_legit_no_training_relu_12:
	.zero		580
